//
// Generated by NVIDIA NVVM Compiler
//
// Compiler Build ID: CL-36424714
// Cuda compilation tools, release 13.0, V13.0.88
// Based on NVVM 20.0.0
//

.version 9.0
.target sm_100
.address_size 64

	// .globl	_Z22transpose_naive_kernelIfEvPT_S1_jj
// _ZZ23transpose_shared_kernelIfLj32ELj32ELj0EEvPT_S1_jjE10shared_mem has been demoted
// _ZZ23transpose_shared_kernelIfLj32ELj32ELj1EEvPT_S1_jjE10shared_mem has been demoted
// _ZZ31transpose_shared_swizzle_kernelIfLj32ELj32EEvPT_S1_jjE10shared_mem has been demoted

.visible .entry _Z22transpose_naive_kernelIfEvPT_S1_jj(
	.param .u64 .ptr .align 1 _Z22transpose_naive_kernelIfEvPT_S1_jj_param_0,
	.param .u64 .ptr .align 1 _Z22transpose_naive_kernelIfEvPT_S1_jj_param_1,
	.param .u32 _Z22transpose_naive_kernelIfEvPT_S1_jj_param_2,
	.param .u32 _Z22transpose_naive_kernelIfEvPT_S1_jj_param_3
)
{
	.reg .pred 	%p<4>;
	.reg .b32 	%r<13>;
	.reg .b32 	%f<2>;
	.reg .b64 	%rd<9>;

	ld.param.u64 	%rd1, [_Z22transpose_naive_kernelIfEvPT_S1_jj_param_0];
	ld.param.u64 	%rd2, [_Z22transpose_naive_kernelIfEvPT_S1_jj_param_1];
	ld.param.u32 	%r3, [_Z22transpose_naive_kernelIfEvPT_S1_jj_param_2];
	ld.param.u32 	%r4, [_Z22transpose_naive_kernelIfEvPT_S1_jj_param_3];
	mov.u32 	%r5, %ctaid.y;
	mov.u32 	%r6, %ntid.y;
	mov.u32 	%r7, %tid.y;
	mad.lo.s32 	%r1, %r5, %r6, %r7;
	mov.u32 	%r8, %ctaid.x;
	mov.u32 	%r9, %ntid.x;
	mov.u32 	%r10, %tid.x;
	mad.lo.s32 	%r2, %r8, %r9, %r10;
	setp.ge.u32 	%p1, %r1, %r3;
	setp.ge.u32 	%p2, %r2, %r4;
	or.pred  	%p3, %p1, %p2;
	@%p3 bra 	$L__BB0_2;
	cvta.to.global.u64 	%rd3, %rd1;
	cvta.to.global.u64 	%rd4, %rd2;
	mad.lo.s32 	%r11, %r4, %r1, %r2;
	mul.wide.u32 	%rd5, %r11, 4;
	add.s64 	%rd6, %rd3, %rd5;
	ld.global.f32 	%f1, [%rd6];
	mad.lo.s32 	%r12, %r3, %r2, %r1;
	mul.wide.u32 	%rd7, %r12, 4;
	add.s64 	%rd8, %rd4, %rd7;
	st.global.f32 	[%rd8], %f1;
$L__BB0_2:
	ret;

}
	// .globl	_Z23transpose_shared_kernelIfLj32ELj32ELj0EEvPT_S1_jj
.visible .entry _Z23transpose_shared_kernelIfLj32ELj32ELj0EEvPT_S1_jj(
	.param .u64 .ptr .align 1 _Z23transpose_shared_kernelIfLj32ELj32ELj0EEvPT_S1_jj_param_0,
	.param .u64 .ptr .align 1 _Z23transpose_shared_kernelIfLj32ELj32ELj0EEvPT_S1_jj_param_1,
	.param .u32 _Z23transpose_shared_kernelIfLj32ELj32ELj0EEvPT_S1_jj_param_2,
	.param .u32 _Z23transpose_shared_kernelIfLj32ELj32ELj0EEvPT_S1_jj_param_3
)
{
	.reg .pred 	%p<7>;
	.reg .b32 	%r<30>;
	.reg .b32 	%f<3>;
	.reg .b64 	%rd<9>;
	// demoted variable
	.shared .align 4 .b8 _ZZ23transpose_shared_kernelIfLj32ELj32ELj0EEvPT_S1_jjE10shared_mem[4096];
	ld.param.u64 	%rd1, [_Z23transpose_shared_kernelIfLj32ELj32ELj0EEvPT_S1_jj_param_0];
	ld.param.u64 	%rd2, [_Z23transpose_shared_kernelIfLj32ELj32ELj0EEvPT_S1_jj_param_1];
	ld.param.u32 	%r12, [_Z23transpose_shared_kernelIfLj32ELj32ELj0EEvPT_S1_jj_param_2];
	ld.param.u32 	%r13, [_Z23transpose_shared_kernelIfLj32ELj32ELj0EEvPT_S1_jj_param_3];
	mov.u32 	%r14, %ctaid.y;
	mov.u32 	%r15, %ntid.y;
	mul.lo.s32 	%r1, %r14, %r15;
	mov.u32 	%r2, %tid.y;
	add.s32 	%r3, %r1, %r2;
	mov.u32 	%r16, %ctaid.x;
	mov.u32 	%r4, %ntid.x;
	mul.lo.s32 	%r5, %r16, %r4;
	mov.u32 	%r6, %tid.x;
	add.s32 	%r7, %r5, %r6;
	setp.ge.u32 	%p1, %r3, %r12;
	setp.ge.u32 	%p2, %r7, %r13;
	or.pred  	%p3, %p1, %p2;
	@%p3 bra 	$L__BB1_2;
	cvta.to.global.u64 	%rd3, %rd1;
	mad.lo.s32 	%r17, %r13, %r3, %r7;
	mul.wide.u32 	%rd4, %r17, 4;
	add.s64 	%rd5, %rd3, %rd4;
	ld.global.f32 	%f1, [%rd5];
	shl.b32 	%r18, %r2, 7;
	mov.u32 	%r19, _ZZ23transpose_shared_kernelIfLj32ELj32ELj0EEvPT_S1_jjE10shared_mem;
	add.s32 	%r20, %r19, %r18;
	shl.b32 	%r21, %r6, 2;
	add.s32 	%r22, %r20, %r21;
	st.shared.f32 	[%r22], %f1;
$L__BB1_2:
	bar.sync 	0;
	mad.lo.s32 	%r23, %r2, %r4, %r6;
	shr.u32 	%r8, %r23, 5;
	and.b32  	%r9, %r23, 31;
	add.s32 	%r10, %r9, %r1;
	add.s32 	%r11, %r8, %r5;
	setp.ge.u32 	%p4, %r10, %r12;
	setp.ge.u32 	%p5, %r11, %r13;
	or.pred  	%p6, %p4, %p5;
	@%p6 bra 	$L__BB1_4;
	shl.b32 	%r24, %r9, 7;
	mov.u32 	%r25, _ZZ23transpose_shared_kernelIfLj32ELj32ELj0EEvPT_S1_jjE10shared_mem;
	add.s32 	%r26, %r25, %r24;
	shl.b32 	%r27, %r8, 2;
	add.s32 	%r28, %r26, %r27;
	ld.shared.f32 	%f2, [%r28];
	mad.lo.s32 	%r29, %r11, %r12, %r10;
	cvta.to.global.u64 	%rd6, %rd2;
	mul.wide.u32 	%rd7, %r29, 4;
	add.s64 	%rd8, %rd6, %rd7;
	st.global.f32 	[%rd8], %f2;
$L__BB1_4:
	ret;

}
	// .globl	_Z23transpose_shared_kernelIfLj32ELj32ELj1EEvPT_S1_jj
.visible .entry _Z23transpose_shared_kernelIfLj32ELj32ELj1EEvPT_S1_jj(
	.param .u64 .ptr .align 1 _Z23transpose_shared_kernelIfLj32ELj32ELj1EEvPT_S1_jj_param_0,
	.param .u64 .ptr .align 1 _Z23transpose_shared_kernelIfLj32ELj32ELj1EEvPT_S1_jj_param_1,
	.param .u32 _Z23transpose_shared_kernelIfLj32ELj32ELj1EEvPT_S1_jj_param_2,
	.param .u32 _Z23transpose_shared_kernelIfLj32ELj32ELj1EEvPT_S1_jj_param_3
)
{
	.reg .pred 	%p<7>;
	.reg .b32 	%r<28>;
	.reg .b32 	%f<3>;
	.reg .b64 	%rd<9>;
	// demoted variable
	.shared .align 4 .b8 _ZZ23transpose_shared_kernelIfLj32ELj32ELj1EEvPT_S1_jjE10shared_mem[4224];
	ld.param.u64 	%rd1, [_Z23transpose_shared_kernelIfLj32ELj32ELj1EEvPT_S1_jj_param_0];
	ld.param.u64 	%rd2, [_Z23transpose_shared_kernelIfLj32ELj32ELj1EEvPT_S1_jj_param_1];
	ld.param.u32 	%r12, [_Z23transpose_shared_kernelIfLj32ELj32ELj1EEvPT_S1_jj_param_2];
	ld.param.u32 	%r13, [_Z23transpose_shared_kernelIfLj32ELj32ELj1EEvPT_S1_jj_param_3];
	mov.u32 	%r14, %ctaid.y;
	mov.u32 	%r15, %ntid.y;
	mul.lo.s32 	%r1, %r14, %r15;
	mov.u32 	%r2, %tid.y;
	add.s32 	%r3, %r1, %r2;
	mov.u32 	%r16, %ctaid.x;
	mov.u32 	%r4, %ntid.x;
	mul.lo.s32 	%r5, %r16, %r4;
	mov.u32 	%r6, %tid.x;
	add.s32 	%r7, %r5, %r6;
	setp.ge.u32 	%p1, %r3, %r12;
	setp.ge.u32 	%p2, %r7, %r13;
	or.pred  	%p3, %p1, %p2;
	@%p3 bra 	$L__BB2_2;
	cvta.to.global.u64 	%rd3, %rd1;
	mad.lo.s32 	%r17, %r13, %r3, %r7;
	mul.wide.u32 	%rd4, %r17, 4;
	add.s64 	%rd5, %rd3, %rd4;
	ld.global.f32 	%f1, [%rd5];
	mov.u32 	%r18, _ZZ23transpose_shared_kernelIfLj32ELj32ELj1EEvPT_S1_jjE10shared_mem;
	mad.lo.s32 	%r19, %r2, 132, %r18;
	shl.b32 	%r20, %r6, 2;
	add.s32 	%r21, %r19, %r20;
	st.shared.f32 	[%r21], %f1;
$L__BB2_2:
	bar.sync 	0;
	mad.lo.s32 	%r22, %r2, %r4, %r6;
	shr.u32 	%r8, %r22, 5;
	and.b32  	%r9, %r22, 31;
	add.s32 	%r10, %r9, %r1;
	add.s32 	%r11, %r8, %r5;
	setp.ge.u32 	%p4, %r10, %r12;
	setp.ge.u32 	%p5, %r11, %r13;
	or.pred  	%p6, %p4, %p5;
	@%p6 bra 	$L__BB2_4;
	mov.u32 	%r23, _ZZ23transpose_shared_kernelIfLj32ELj32ELj1EEvPT_S1_jjE10shared_mem;
	mad.lo.s32 	%r24, %r9, 132, %r23;
	shl.b32 	%r25, %r8, 2;
	add.s32 	%r26, %r24, %r25;
	ld.shared.f32 	%f2, [%r26];
	mad.lo.s32 	%r27, %r11, %r12, %r10;
	cvta.to.global.u64 	%rd6, %rd2;
	mul.wide.u32 	%rd7, %r27, 4;
	add.s64 	%rd8, %rd6, %rd7;
	st.global.f32 	[%rd8], %f2;
$L__BB2_4:
	ret;

}
	// .globl	_Z31transpose_shared_swizzle_kernelIfLj32ELj32EEvPT_S1_jj
.visible .entry _Z31transpose_shared_swizzle_kernelIfLj32ELj32EEvPT_S1_jj(
	.param .u64 .ptr .align 1 _Z31transpose_shared_swizzle_kernelIfLj32ELj32EEvPT_S1_jj_param_0,
	.param .u64 .ptr .align 1 _Z31transpose_shared_swizzle_kernelIfLj32ELj32EEvPT_S1_jj_param_1,
	.param .u32 _Z31transpose_shared_swizzle_kernelIfLj32ELj32EEvPT_S1_jj_param_2,
	.param .u32 _Z31transpose_shared_swizzle_kernelIfLj32ELj32EEvPT_S1_jj_param_3
)
{
	.reg .pred 	%p<7>;
	.reg .b32 	%r<34>;
	.reg .b32 	%f<3>;
	.reg .b64 	%rd<9>;
	// demoted variable
	.shared .align 4 .b8 _ZZ31transpose_shared_swizzle_kernelIfLj32ELj32EEvPT_S1_jjE10shared_mem[4096];
	ld.param.u64 	%rd1, [_Z31transpose_shared_swizzle_kernelIfLj32ELj32EEvPT_S1_jj_param_0];
	ld.param.u64 	%rd2, [_Z31transpose_shared_swizzle_kernelIfLj32ELj32EEvPT_S1_jj_param_1];
	ld.param.u32 	%r12, [_Z31transpose_shared_swizzle_kernelIfLj32ELj32EEvPT_S1_jj_param_2];
	ld.param.u32 	%r13, [_Z31transpose_shared_swizzle_kernelIfLj32ELj32EEvPT_S1_jj_param_3];
	mov.u32 	%r14, %ctaid.y;
	mov.u32 	%r15, %ntid.y;
	mul.lo.s32 	%r1, %r14, %r15;
	mov.u32 	%r2, %tid.y;
	add.s32 	%r3, %r1, %r2;
	mov.u32 	%r16, %ctaid.x;
	mov.u32 	%r4, %ntid.x;
	mul.lo.s32 	%r5, %r16, %r4;
	mov.u32 	%r6, %tid.x;
	add.s32 	%r7, %r5, %r6;
	setp.ge.u32 	%p1, %r3, %r12;
	setp.ge.u32 	%p2, %r7, %r13;
	or.pred  	%p3, %p1, %p2;
	@%p3 bra 	$L__BB3_2;
	cvta.to.global.u64 	%rd3, %rd1;
	xor.b32  	%r17, %r6, %r2;
	mad.lo.s32 	%r18, %r13, %r3, %r7;
	mul.wide.u32 	%rd4, %r18, 4;
	add.s64 	%rd5, %rd3, %rd4;
	ld.global.f32 	%f1, [%rd5];
	shl.b32 	%r19, %r2, 7;
	mov.u32 	%r20, _ZZ31transpose_shared_swizzle_kernelIfLj32ELj32EEvPT_S1_jjE10shared_mem;
	add.s32 	%r21, %r20, %r19;
	shl.b32 	%r22, %r17, 2;
	and.b32  	%r23, %r22, 124;
	add.s32 	%r24, %r21, %r23;
	st.shared.f32 	[%r24], %f1;
$L__BB3_2:
	bar.sync 	0;
	mad.lo.s32 	%r25, %r2, %r4, %r6;
	shr.u32 	%r26, %r25, 5;
	and.b32  	%r8, %r25, 31;
	xor.b32  	%r9, %r26, %r25;
	add.s32 	%r10, %r8, %r1;
	add.s32 	%r11, %r26, %r5;
	setp.ge.u32 	%p4, %r10, %r12;
	setp.ge.u32 	%p5, %r11, %r13;
	or.pred  	%p6, %p4, %p5;
	@%p6 bra 	$L__BB3_4;
	shl.b32 	%r27, %r8, 7;
	mov.u32 	%r28, _ZZ31transpose_shared_swizzle_kernelIfLj32ELj32EEvPT_S1_jjE10shared_mem;
	add.s32 	%r29, %r28, %r27;
	shl.b32 	%r30, %r9, 2;
	and.b32  	%r31, %r30, 124;
	add.s32 	%r32, %r29, %r31;
	ld.shared.f32 	%f2, [%r32];
	mad.lo.s32 	%r33, %r11, %r12, %r10;
	cvta.to.global.u64 	%rd6, %rd2;
	mul.wide.u32 	%rd7, %r33, 4;
	add.s64 	%rd8, %rd6, %rd7;
	st.global.f32 	[%rd8], %f2;
$L__BB3_4:
	ret;

}


// ===== COMPILED SASS (sm_100) =====

	.target	sm_100

	.elftype	@"ET_EXEC"


//--------------------- .note.nv.tkinfo           --------------------------
	.section	.note.nv.tkinfo,"",@"SHT_NOTE"
	.sectionflags	@"SHF_NOTE_NV_TKINFO"
	.tkinfo
        /*0018*/ 	.word	0x00000002
        /*0030*/ 	.string	""
        /*0030*/ 	.string	"ptxas"
        /*0030*/ 	.string	"Cuda compilation tools, release 13.0, V13.0.88"
        /*0030*/ 	.string	"Build cuda_13.0.r13.0/compiler.36424714_0"
        /*0030*/ 	.string	"-arch sm_100 -m 64 "



//--------------------- .note.nv.cuinfo           --------------------------
	.section	.note.nv.cuinfo,"",@"SHT_NOTE"
	.sectionflags	@"SHF_NOTE_NV_CUINFO"
        /*0018*/ 	.short	0x0002
        /*001a*/ 	.short	0x0064
        /*001c*/ 	.short	0x0082
	.zero		2


//--------------------- .nv.info                  --------------------------
	.section	.nv.info,"",@"SHT_CUDA_INFO"
	.align	4


	//----- nvinfo : EIATTR_REGCOUNT
	.align		4
        /*0000*/ 	.byte	0x04, 0x2f
        /*0002*/ 	.short	(.L_1 - .L_0)
	.align		4
.L_0:
        /*0004*/ 	.word	index@(_Z22transpose_naive_kernelIfEvPT_S1_jj)
        /*0008*/ 	.word	0x0000000a


	//----- nvinfo : EIATTR_FRAME_SIZE
	.align		4
.L_1:
        /*000c*/ 	.byte	0x04, 0x11
        /*000e*/ 	.short	(.L_3 - .L_2)
	.align		4
.L_2:
        /*0010*/ 	.word	index@(_Z22transpose_naive_kernelIfEvPT_S1_jj)
        /*0014*/ 	.word	0x00000000


	//----- nvinfo : EIATTR_REGCOUNT
	.align		4
.L_3:
        /*0018*/ 	.byte	0x04, 0x2f
        /*001a*/ 	.short	(.L_5 - .L_4)
	.align		4
.L_4:
        /*001c*/ 	.word	index@(_Z23transpose_shared_kernelIfLj32ELj32ELj0EEvPT_S1_jj)
        /*0020*/ 	.word	0x0000000e


	//----- nvinfo : EIATTR_FRAME_SIZE
	.align		4
.L_5:
        /*0024*/ 	.byte	0x04, 0x11
        /*0026*/ 	.short	(.L_7 - .L_6)
	.align		4
.L_6:
        /*0028*/ 	.word	index@(_Z23transpose_shared_kernelIfLj32ELj32ELj0EEvPT_S1_jj)
        /*002c*/ 	.word	0x00000000


	//----- nvinfo : EIATTR_REGCOUNT
	.align		4
.L_7:
        /*0030*/ 	.byte	0x04, 0x2f
        /*0032*/ 	.short	(.L_9 - .L_8)
	.align		4
.L_8:
        /*0034*/ 	.word	index@(_Z23transpose_shared_kernelIfLj32ELj32ELj1EEvPT_S1_jj)
        /*0038*/ 	.word	0x0000000c


	//----- nvinfo : EIATTR_FRAME_SIZE
	.align		4
.L_9:
        /*003c*/ 	.byte	0x04, 0x11
        /*003e*/ 	.short	(.L_11 - .L_10)
	.align		4
.L_10:
        /*0040*/ 	.word	index@(_Z23transpose_shared_kernelIfLj32ELj32ELj1EEvPT_S1_jj)
        /*0044*/ 	.word	0x00000000


	//----- nvinfo : EIATTR_REGCOUNT
	.align		4
.L_11:
        /*0048*/ 	.byte	0x04, 0x2f
        /*004a*/ 	.short	(.L_13 - .L_12)
	.align		4
.L_12:
        /*004c*/ 	.word	index@(_Z31transpose_shared_swizzle_kernelIfLj32ELj32EEvPT_S1_jj)
        /*0050*/ 	.word	0x00000010


	//----- nvinfo : EIATTR_FRAME_SIZE
	.align		4
.L_13:
        /*0054*/ 	.byte	0x04, 0x11
        /*0056*/ 	.short	(.L_15 - .L_14)
	.align		4
.L_14:
        /*0058*/ 	.word	index@(_Z31transpose_shared_swizzle_kernelIfLj32ELj32EEvPT_S1_jj)
        /*005c*/ 	.word	0x00000000


	//----- nvinfo : EIATTR_MIN_STACK_SIZE
	.align		4
.L_15:
        /*0060*/ 	.byte	0x04, 0x12
        /*0062*/ 	.short	(.L_17 - .L_16)
	.align		4
.L_16:
        /*0064*/ 	.word	index@(_Z31transpose_shared_swizzle_kernelIfLj32ELj32EEvPT_S1_jj)
        /*0068*/ 	.word	0x00000000


	//----- nvinfo : EIATTR_MIN_STACK_SIZE
	.align		4
.L_17:
        /*006c*/ 	.byte	0x04, 0x12
        /*006e*/ 	.short	(.L_19 - .L_18)
	.align		4
.L_18:
        /*0070*/ 	.word	index@(_Z23transpose_shared_kernelIfLj32ELj32ELj1EEvPT_S1_jj)
        /*0074*/ 	.word	0x00000000


	//----- nvinfo : EIATTR_MIN_STACK_SIZE
	.align		4
.L_19:
        /*0078*/ 	.byte	0x04, 0x12
        /*007a*/ 	.short	(.L_21 - .L_20)
	.align		4
.L_20:
        /*007c*/ 	.word	index@(_Z23transpose_shared_kernelIfLj32ELj32ELj0EEvPT_S1_jj)
        /*0080*/ 	.word	0x00000000


	//----- nvinfo : EIATTR_MIN_STACK_SIZE
	.align		4
.L_21:
        /*0084*/ 	.byte	0x04, 0x12
        /*0086*/ 	.short	(.L_23 - .L_22)
	.align		4
.L_22:
        /*0088*/ 	.word	index@(_Z22transpose_naive_kernelIfEvPT_S1_jj)
        /*008c*/ 	.word	0x00000000
.L_23:


//--------------------- .nv.compat                --------------------------
	.section	.nv.compat,"",@"SHT_CUDA_COMPAT_INFO"
	.align	4
        /*0000*/ 	.byte	0x02, 0x09, 0x00, 0x00, 0x02, 0x02, 0x01, 0x00, 0x02, 0x05, 0x05, 0x00, 0x03, 0x07, 0x01, 0x01
        /*0010*/ 	.byte	0x02, 0x03, 0x00, 0x00, 0x02, 0x06, 0x01, 0x00, 0x04, 0x0b, 0x08, 0x00, 0x09, 0x00, 0x00, 0x00
        /*0020*/ 	.byte	0x00, 0x00, 0x00, 0x00


//--------------------- .nv.info._Z31transpose_shared_swizzle_kernelIfLj32ELj32EEvPT_S1_jj --------------------------
	.section	.nv.info._Z31transpose_shared_swizzle_kernelIfLj32ELj32EEvPT_S1_jj,"",@"SHT_CUDA_INFO"
	.sectionflags	@""
	.align	4


	//----- nvinfo : EIATTR_CUDA_API_VERSION
	.align		4
        /*0000*/ 	.byte	0x04, 0x37
        /*0002*/ 	.short	(.L_25 - .L_24)
.L_24:
        /*0004*/ 	.word	0x00000082


	//----- nvinfo : EIATTR_KPARAM_INFO
	.align		4
.L_25:
        /*0008*/ 	.byte	0x04, 0x17
        /*000a*/ 	.short	(.L_27 - .L_26)
.L_26:
        /*000c*/ 	.word	0x00000000
        /*0010*/ 	.short	0x0003
        /*0012*/ 	.short	0x0014
        /*0014*/ 	.byte	0x00, 0xf0, 0x11, 0x00


	//----- nvinfo : EIATTR_KPARAM_INFO
	.align		4
.L_27:
        /*0018*/ 	.byte	0x04, 0x17
        /*001a*/ 	.short	(.L_29 - .L_28)
.L_28:
        /*001c*/ 	.word	0x00000000
        /*0020*/ 	.short	0x0002
        /*0022*/ 	.short	0x0010
        /*0024*/ 	.byte	0x00, 0xf0, 0x11, 0x00


	//----- nvinfo : EIATTR_KPARAM_INFO
	.align		4
.L_29:
        /*0028*/ 	.byte	0x04, 0x17
        /*002a*/ 	.short	(.L_31 - .L_30)
.L_30:
        /*002c*/ 	.word	0x00000000
        /*0030*/ 	.short	0x0001
        /*0032*/ 	.short	0x0008
        /*0034*/ 	.byte	0x00, 0xf5, 0x21, 0x00


	//----- nvinfo : EIATTR_KPARAM_INFO
	.align		4
.L_31:
        /*0038*/ 	.byte	0x04, 0x17
        /*003a*/ 	.short	(.L_33 - .L_32)
.L_32:
        /*003c*/ 	.word	0x00000000
        /*0040*/ 	.short	0x0000
        /*0042*/ 	.short	0x0000
        /*0044*/ 	.byte	0x00, 0xf5, 0x21, 0x00


	//----- nvinfo : EIATTR_SPARSE_MMA_MASK
	.align		4
.L_33:
        /*0048*/ 	.byte	0x03, 0x50
        /*004a*/ 	.short	0x0000


	//----- nvinfo : EIATTR_MAXREG_COUNT
	.align		4
        /*004c*/ 	.byte	0x03, 0x1b
        /*004e*/ 	.short	0x00ff


	//----- nvinfo : EIATTR_NUM_BARRIERS
	.align		4
        /*0050*/ 	.byte	0x02, 0x4c
        /*0052*/ 	.byte	0x01
	.zero		1


	//----- nvinfo : EIATTR_MERCURY_ISA_VERSION
	.align		4
        /*0054*/ 	.byte	0x03, 0x5f
        /*0056*/ 	.short	0x0101


	//----- nvinfo : EIATTR_VRC_CTA_INIT_COUNT
	.align		4
        /*0058*/ 	.byte	0x02, 0x4a
	.zero		1
	.zero		1


	//----- nvinfo : EIATTR_EXIT_INSTR_OFFSETS
	.align		4
        /*005c*/ 	.byte	0x04, 0x1c
        /*005e*/ 	.short	(.L_35 - .L_34)


	//   ....[0]....
.L_34:
        /*0060*/ 	.word	0x00000240


	//   ....[1]....
        /*0064*/ 	.word	0x00000320


	//----- nvinfo : EIATTR_CBANK_PARAM_SIZE
	.align		4
.L_35:
        /*0068*/ 	.byte	0x03, 0x19
        /*006a*/ 	.short	0x0018


	//----- nvinfo : EIATTR_PARAM_CBANK
	.align		4
        /*006c*/ 	.byte	0x04, 0x0a
        /*006e*/ 	.short	(.L_37 - .L_36)
	.align		4
.L_36:
        /*0070*/ 	.word	index@(.nv.constant0._Z31transpose_shared_swizzle_kernelIfLj32ELj32EEvPT_S1_jj)
        /*0074*/ 	.short	0x0380
        /*0076*/ 	.short	0x0018


	//----- nvinfo : EIATTR_SW_WAR
	.align		4
.L_37:
        /*0078*/ 	.byte	0x04, 0x36
        /*007a*/ 	.short	(.L_39 - .L_38)
.L_38:
        /*007c*/ 	.word	0x00000008
.L_39:


//--------------------- .nv.info._Z23transpose_shared_kernelIfLj32ELj32ELj1EEvPT_S1_jj --------------------------
	.section	.nv.info._Z23transpose_shared_kernelIfLj32ELj32ELj1EEvPT_S1_jj,"",@"SHT_CUDA_INFO"
	.sectionflags	@""
	.align	4


	//----- nvinfo : EIATTR_CUDA_API_VERSION
	.align		4
        /*0000*/ 	.byte	0x04, 0x37
        /*0002*/ 	.short	(.L_41 - .L_40)
.L_40:
        /*0004*/ 	.word	0x00000082


	//----- nvinfo : EIATTR_KPARAM_INFO
	.align		4
.L_41:
        /*0008*/ 	.byte	0x04, 0x17
        /*000a*/ 	.short	(.L_43 - .L_42)
.L_42:
        /*000c*/ 	.word	0x00000000
        /*0010*/ 	.short	0x0003
        /*0012*/ 	.short	0x0014
        /*0014*/ 	.byte	0x00, 0xf0, 0x11, 0x00


	//----- nvinfo : EIATTR_KPARAM_INFO
	.align		4
.L_43:
        /*0018*/ 	.byte	0x04, 0x17
        /*001a*/ 	.short	(.L_45 - .L_44)
.L_44:
        /*001c*/ 	.word	0x00000000
        /*0020*/ 	.short	0x0002
        /*0022*/ 	.short	0x0010
        /*0024*/ 	.byte	0x00, 0xf0, 0x11, 0x00


	//----- nvinfo : EIATTR_KPARAM_INFO
	.align		4
.L_45:
        /*0028*/ 	.byte	0x04, 0x17
        /*002a*/ 	.short	(.L_47 - .L_46)
.L_46:
        /*002c*/ 	.word	0x00000000
        /*0030*/ 	.short	0x0001
        /*0032*/ 	.short	0x0008
        /*0034*/ 	.byte	0x00, 0xf5, 0x21, 0x00


	//----- nvinfo : EIATTR_KPARAM_INFO
	.align		4
.L_47:
        /*0038*/ 	.byte	0x04, 0x17
        /*003a*/ 	.short	(.L_49 - .L_48)
.L_48:
        /*003c*/ 	.word	0x00000000
        /*0040*/ 	.short	0x0000
        /*0042*/ 	.short	0x0000
        /*0044*/ 	.byte	0x00, 0xf5, 0x21, 0x00


	//----- nvinfo : EIATTR_SPARSE_MMA_MASK
	.align		4
.L_49:
        /*0048*/ 	.byte	0x03, 0x50
        /*004a*/ 	.short	0x0000


	//----- nvinfo : EIATTR_MAXREG_COUNT
	.align		4
        /*004c*/ 	.byte	0x03, 0x1b
        /*004e*/ 	.short	0x00ff


	//----- nvinfo : EIATTR_NUM_BARRIERS
	.align		4
        /*0050*/ 	.byte	0x02, 0x4c
        /*0052*/ 	.byte	0x01
	.zero		1


	//----- nvinfo : EIATTR_MERCURY_ISA_VERSION
	.align		4
        /*0054*/ 	.byte	0x03, 0x5f
        /*0056*/ 	.short	0x0101


	//----- nvinfo : EIATTR_VRC_CTA_INIT_COUNT
	.align		4
        /*0058*/ 	.byte	0x02, 0x4a
	.zero		1
	.zero		1


	//----- nvinfo : EIATTR_EXIT_INSTR_OFFSETS
	.align		4
        /*005c*/ 	.byte	0x04, 0x1c
        /*005e*/ 	.short	(.L_51 - .L_50)


	//   ....[0]....
.L_50:
        /*0060*/ 	.word	0x00000210


	//   ....[1]....
        /*0064*/ 	.word	0x000002c0


	//----- nvinfo : EIATTR_CBANK_PARAM_SIZE
	.align		4
.L_51:
        /*0068*/ 	.byte	0x03, 0x19
        /*006a*/ 	.short	0x0018


	//----- nvinfo : EIATTR_PARAM_CBANK
	.align		4
        /*006c*/ 	.byte	0x04, 0x0a
        /*006e*/ 	.short	(.L_53 - .L_52)
	.align		4
.L_52:
        /*0070*/ 	.word	index@(.nv.constant0._Z23transpose_shared_kernelIfLj32ELj32ELj1EEvPT_S1_jj)
        /*0074*/ 	.short	0x0380
        /*0076*/ 	.short	0x0018


	//----- nvinfo : EIATTR_SW_WAR
	.align		4
.L_53:
        /*0078*/ 	.byte	0x04, 0x36
        /*007a*/ 	.short	(.L_55 - .L_54)
.L_54:
        /*007c*/ 	.word	0x00000008
.L_55:


//--------------------- .nv.info._Z23transpose_shared_kernelIfLj32ELj32ELj0EEvPT_S1_jj --------------------------
	.section	.nv.info._Z23transpose_shared_kernelIfLj32ELj32ELj0EEvPT_S1_jj,"",@"SHT_CUDA_INFO"
	.sectionflags	@""
	.align	4


	//----- nvinfo : EIATTR_CUDA_API_VERSION
	.align		4
        /*0000*/ 	.byte	0x04, 0x37
        /*0002*/ 	.short	(.L_57 - .L_56)
.L_56:
        /*0004*/ 	.word	0x00000082


	//----- nvinfo : EIATTR_KPARAM_INFO
	.align		4
.L_57:
        /*0008*/ 	.byte	0x04, 0x17
        /*000a*/ 	.short	(.L_59 - .L_58)
.L_58:
        /*000c*/ 	.word	0x00000000
        /*0010*/ 	.short	0x0003
        /*0012*/ 	.short	0x0014
        /*0014*/ 	.byte	0x00, 0xf0, 0x11, 0x00


	//----- nvinfo : EIATTR_KPARAM_INFO
	.align		4
.L_59:
        /*0018*/ 	.byte	0x04, 0x17
        /*001a*/ 	.short	(.L_61 - .L_60)
.L_60:
        /*001c*/ 	.word	0x00000000
        /*0020*/ 	.short	0x0002
        /*0022*/ 	.short	0x0010
        /*0024*/ 	.byte	0x00, 0xf0, 0x11, 0x00


	//----- nvinfo : EIATTR_KPARAM_INFO
	.align		4
.L_61:
        /*0028*/ 	.byte	0x04, 0x17
        /*002a*/ 	.short	(.L_63 - .L_62)
.L_62:
        /*002c*/ 	.word	0x00000000
        /*0030*/ 	.short	0x0001
        /*0032*/ 	.short	0x0008
        /*0034*/ 	.byte	0x00, 0xf5, 0x21, 0x00


	//----- nvinfo : EIATTR_KPARAM_INFO
	.align		4
.L_63:
        /*0038*/ 	.byte	0x04, 0x17
        /*003a*/ 	.short	(.L_65 - .L_64)
.L_64:
        /*003c*/ 	.word	0x00000000
        /*0040*/ 	.short	0x0000
        /*0042*/ 	.short	0x0000
        /*0044*/ 	.byte	0x00, 0xf5, 0x21, 0x00


	//----- nvinfo : EIATTR_SPARSE_MMA_MASK
	.align		4
.L_65:
        /*0048*/ 	.byte	0x03, 0x50
        /*004a*/ 	.short	0x0000


	//----- nvinfo : EIATTR_MAXREG_COUNT
	.align		4
        /*004c*/ 	.byte	0x03, 0x1b
        /*004e*/ 	.short	0x00ff


	//----- nvinfo : EIATTR_NUM_BARRIERS
	.align		4
        /*0050*/ 	.byte	0x02, 0x4c
        /*0052*/ 	.byte	0x01
	.zero		1


	//----- nvinfo : EIATTR_MERCURY_ISA_VERSION
	.align		4
        /*0054*/ 	.byte	0x03, 0x5f
        /*0056*/ 	.short	0x0101


	//----- nvinfo : EIATTR_VRC_CTA_INIT_COUNT
	.align		4
        /*0058*/ 	.byte	0x02, 0x4a
	.zero		1
	.zero		1


	//----- nvinfo : EIATTR_EXIT_INSTR_OFFSETS
	.align		4
        /*005c*/ 	.byte	0x04, 0x1c
        /*005e*/ 	.short	(.L_67 - .L_66)


	//   ....[0]....
.L_66:
        /*0060*/ 	.word	0x00000210


	//   ....[1]....
        /*0064*/ 	.word	0x000002c0


	//----- nvinfo : EIATTR_CBANK_PARAM_SIZE
	.align		4
.L_67:
        /*0068*/ 	.byte	0x03, 0x19
        /*006a*/ 	.short	0x0018


	//----- nvinfo : EIATTR_PARAM_CBANK
	.align		4
        /*006c*/ 	.byte	0x04, 0x0a
        /*006e*/ 	.short	(.L_69 - .L_68)
	.align		4
.L_68:
        /*0070*/ 	.word	index@(.nv.constant0._Z23transpose_shared_kernelIfLj32ELj32ELj0EEvPT_S1_jj)
        /*0074*/ 	.short	0x0380
        /*0076*/ 	.short	0x0018


	//----- nvinfo : EIATTR_SW_WAR
	.align		4
.L_69:
        /*0078*/ 	.byte	0x04, 0x36
        /*007a*/ 	.short	(.L_71 - .L_70)
.L_70:
        /*007c*/ 	.word	0x00000008
.L_71:


//--------------------- .nv.info._Z22transpose_naive_kernelIfEvPT_S1_jj --------------------------
	.section	.nv.info._Z22transpose_naive_kernelIfEvPT_S1_jj,"",@"SHT_CUDA_INFO"
	.sectionflags	@""
	.align	4


	//----- nvinfo : EIATTR_CUDA_API_VERSION
	.align		4
        /*0000*/ 	.byte	0x04, 0x37
        /*0002*/ 	.short	(.L_73 - .L_72)
.L_72:
        /*0004*/ 	.word	0x00000082


	//----- nvinfo : EIATTR_KPARAM_INFO
	.align		4
.L_73:
        /*0008*/ 	.byte	0x04, 0x17
        /*000a*/ 	.short	(.L_75 - .L_74)
.L_74:
        /*000c*/ 	.word	0x00000000
        /*0010*/ 	.short	0x0003
        /*0012*/ 	.short	0x0014
        /*0014*/ 	.byte	0x00, 0xf0, 0x11, 0x00


	//----- nvinfo : EIATTR_KPARAM_INFO
	.align		4
.L_75:
        /*0018*/ 	.byte	0x04, 0x17
        /*001a*/ 	.short	(.L_77 - .L_76)
.L_76:
        /*001c*/ 	.word	0x00000000
        /*0020*/ 	.short	0x0002
        /*0022*/ 	.short	0x0010
        /*0024*/ 	.byte	0x00, 0xf0, 0x11, 0x00


	//----- nvinfo : EIATTR_KPARAM_INFO
	.align		4
.L_77:
        /*0028*/ 	.byte	0x04, 0x17
        /*002a*/ 	.short	(.L_79 - .L_78)
.L_78:
        /*002c*/ 	.word	0x00000000
        /*0030*/ 	.short	0x0001
        /*0032*/ 	.short	0x0008
        /*0034*/ 	.byte	0x00, 0xf5, 0x21, 0x00


	//----- nvinfo : EIATTR_KPARAM_INFO
	.align		4
.L_79:
        /*0038*/ 	.byte	0x04, 0x17
        /*003a*/ 	.short	(.L_81 - .L_80)
.L_80:
        /*003c*/ 	.word	0x00000000
        /*0040*/ 	.short	0x0000
        /*0042*/ 	.short	0x0000
        /*0044*/ 	.byte	0x00, 0xf5, 0x21, 0x00


	//----- nvinfo : EIATTR_SPARSE_MMA_MASK
	.align		4
.L_81:
        /*0048*/ 	.byte	0x03, 0x50
        /*004a*/ 	.short	0x0000


	//----- nvinfo : EIATTR_MAXREG_COUNT
	.align		4
        /*004c*/ 	.byte	0x03, 0x1b
        /*004e*/ 	.short	0x00ff


	//----- nvinfo : EIATTR_MERCURY_ISA_VERSION
	.align		4
        /*0050*/ 	.byte	0x03, 0x5f
        /*0052*/ 	.short	0x0101


	//----- nvinfo : EIATTR_VRC_CTA_INIT_COUNT
	.align		4
        /*0054*/ 	.byte	0x02, 0x4a
	.zero		1
	.zero		1


	//----- nvinfo : EIATTR_EXIT_INSTR_OFFSETS
	.align		4
        /*0058*/ 	.byte	0x04, 0x1c
        /*005a*/ 	.short	(.L_83 - .L_82)


	//   ....[0]....
.L_82:
        /*005c*/ 	.word	0x000000c0


	//   ....[1]....
        /*0060*/ 	.word	0x00000160


	//----- nvinfo : EIATTR_CBANK_PARAM_SIZE
	.align		4
.L_83:
        /*0064*/ 	.byte	0x03, 0x19
        /*0066*/ 	.short	0x0018


	//----- nvinfo : EIATTR_PARAM_CBANK
	.align		4
        /*0068*/ 	.byte	0x04, 0x0a
        /*006a*/ 	.short	(.L_85 - .L_84)
	.align		4
.L_84:
        /*006c*/ 	.word	index@(.nv.constant0._Z22transpose_naive_kernelIfEvPT_S1_jj)
        /*0070*/ 	.short	0x0380
        /*0072*/ 	.short	0x0018


	//----- nvinfo : EIATTR_SW_WAR
	.align		4
.L_85:
        /*0074*/ 	.byte	0x04, 0x36
        /*0076*/ 	.short	(.L_87 - .L_86)
.L_86:
        /*0078*/ 	.word	0x00000008
.L_87:


//--------------------- .nv.callgraph             --------------------------
	.section	.nv.callgraph,"",@"SHT_CUDA_CALLGRAPH"
	.align	4
	.sectionentsize	8
	.align		4
        /*0000*/ 	.word	0x00000000
	.align		4
        /*0004*/ 	.word	0xffffffff
	.align		4
        /*0008*/ 	.word	0x00000000
	.align		4
        /*000c*/ 	.word	0xfffffffe
	.align		4
        /*0010*/ 	.word	0x00000000
	.align		4
        /*0014*/ 	.word	0xfffffffd
	.align		4
        /*0018*/ 	.word	0x00000000
	.align		4
        /*001c*/ 	.word	0xfffffffc


//--------------------- .text._Z31transpose_shared_swizzle_kernelIfLj32ELj32EEvPT_S1_jj --------------------------
	.section	.text._Z31transpose_shared_swizzle_kernelIfLj32ELj32EEvPT_S1_jj,"ax",@progbits
	.align	128
        .global         _Z31transpose_shared_swizzle_kernelIfLj32ELj32EEvPT_S1_jj
        .type           _Z31transpose_shared_swizzle_kernelIfLj32ELj32EEvPT_S1_jj,@function
        .size           _Z31transpose_shared_swizzle_kernelIfLj32ELj32EEvPT_S1_jj,(.L_x_4 - _Z31transpose_shared_swizzle_kernelIfLj32ELj32EEvPT_S1_jj)
        .other          _Z31transpose_shared_swizzle_kernelIfLj32ELj32EEvPT_S1_jj,@"STO_CUDA_ENTRY STV_DEFAULT"
_Z31transpose_shared_swizzle_kernelIfLj32ELj32EEvPT_S1_jj:
.text._Z31transpose_shared_swizzle_kernelIfLj32ELj32EEvPT_S1_jj:
[----:B------:R-:W-:Y:S01]  /*0000*/  LDC R1, c[0x0][0x37c] ;  /* 0x0000df00ff017b82 */ /* 0x000fe20000000800 */
[----:B------:R-:W0:Y:S07]  /*0010*/  S2R R8, SR_TID.X ;  /* 0x0000000000087919 */ /* 0x000e2e0000002100 */
[----:B------:R-:W1:Y:S01]  /*0020*/  S2UR UR5, SR_CTAID.X ;  /* 0x00000000000579c3 */ /* 0x000e620000002500 */
[----:B------:R-:W2:Y:S01]  /*0030*/  LDCU UR6, c[0x0][0x364] ;  /* 0x00006c80ff0677ac */ /* 0x000ea20008000800 */
[----:B------:R-:W3:Y:S01]  /*0040*/  S2R R13, SR_TID.Y ;  /* 0x00000000000d7919 */ /* 0x000ee20000002200 */
[----:B------:R-:W1:Y:S05]  /*0050*/  LDCU UR8, c[0x0][0x360] ;  /* 0x00006c00ff0877ac */ /* 0x000e6a0008000800 */
[----:B------:R-:W2:Y:S01]  /*0060*/  S2UR UR4, SR_CTAID.Y ;  /* 0x00000000000479c3 */ /* 0x000ea20000002600 */
[----:B------:R-:W4:Y:S01]  /*0070*/  LDCU.64 UR10, c[0x0][0x390] ;  /* 0x00007200ff0a77ac */ /* 0x000f220008000a00 */
[----:B-1----:R-:W-:-:S06]  /*0080*/  UIMAD UR5, UR5, UR8, URZ ;  /* 0x00000008050572a4 */ /* 0x002fcc000f8e02ff */
[----:B0-----:R-:W-:Y:S01]  /*0090*/  VIADD R5, R8, UR5 ;  /* 0x0000000508057c36 */ /* 0x001fe20008000000 */
[----:B--2---:R-:W-:Y:S01]  /*00a0*/  UIMAD UR4, UR4, UR6, URZ ;  /* 0x00000006040472a4 */ /* 0x004fe2000f8e02ff */
[----:B------:R-:W0:Y:S03]  /*00b0*/  LDCU.64 UR6, c[0x0][0x358] ;  /* 0x00006b00ff0677ac */ /* 0x000e260008000a00 */
[----:B----4-:R-:W-:Y:S02]  /*00c0*/  ISETP.GE.U32.AND P0, PT, R5, UR11, PT ;  /* 0x0000000b05007c0c */ /* 0x010fe4000bf06070 */
[----:B---3--:R-:W-:-:S05]  /*00d0*/  VIADD R0, R13, UR4 ;  /* 0x000000040d007c36 */ /* 0x008fca0008000000 */
[----:B------:R-:W-:-:S13]  /*00e0*/  ISETP.GE.U32.OR P0, PT, R0, UR10, P0 ;  /* 0x0000000a00007c0c */ /* 0x000fda0008706470 */
[----:B------:R-:W1:Y:S01]  /*00f0*/  @!P0 LDC.64 R2, c[0x0][0x380] ;  /* 0x0000e000ff028b82 */ /* 0x000e620000000a00 */
[----:B------:R-:W-:-:S04]  /*0100*/  @!P0 IMAD R5, R0, UR11, R5 ;  /* 0x0000000b00058c24 */ /* 0x000fc8000f8e0205 */
[----:B-1----:R-:W-:-:S06]  /*0110*/  @!P0 IMAD.WIDE.U32 R2, R5, 0x4, R2 ;  /* 0x0000000405028825 */ /* 0x002fcc00078e0002 */
[----:B0-----:R0:W2:Y:S01]  /*0120*/  @!P0 LDG.E R2, desc[UR6][R2.64] ;  /* 0x0000000602028981 */ /* 0x0010a2000c1e1900 */
[----:B------:R-:W-:Y:S01]  /*0130*/  @!P0 LOP3.LUT R0, R8, R13, RZ, 0x3c, !PT ;  /* 0x0000000d08008212 */ /* 0x000fe200078e3cff */
[----:B------:R-:W-:Y:S01]  /*0140*/  IMAD R5, R13, UR8, R8 ;  /* 0x000000080d057c24 */ /* 0x000fe2000f8e0208 */
[----:B------:R-:W-:Y:S01]  /*0150*/  @!P0 MOV R4, 0x400 ;  /* 0x0000040000048802 */ /* 0x000fe20000000f00 */
[----:B------:R-:W1:Y:S02]  /*0160*/  @!P0 S2R R11, SR_CgaCtaId ;  /* 0x00000000000b8919 */ /* 0x000e640000008800 */
[----:B------:R-:W-:Y:S01]  /*0170*/  @!P0 IMAD.SHL.U32 R0, R0, 0x4, RZ ;  /* 0x0000000400008824 */ /* 0x000fe200078e00ff */
[----:B------:R-:W-:Y:S02]  /*0180*/  SHF.R.U32.HI R6, RZ, 0x5, R5 ;  /* 0x00000005ff067819 */ /* 0x000fe40000011605 */
[----:B------:R-:W-:Y:S02]  /*0190*/  LOP3.LUT R7, R5, 0x1f, RZ, 0xc0, !PT ;  /* 0x0000001f05077812 */ /* 0x000fe400078ec0ff */
[----:B0-----:R-:W-:Y:S01]  /*01a0*/  @!P0 LOP3.LUT R3, R0, 0x7c, RZ, 0xc0, !PT ;  /* 0x0000007c00038812 */ /* 0x001fe200078ec0ff */
[----:B------:R-:W-:Y:S01]  /*01b0*/  VIADD R9, R6, UR5 ;  /* 0x0000000506097c36 */ /* 0x000fe20008000000 */
[----:B------:R-:W-:-:S04]  /*01c0*/  IADD3 R8, PT, PT, R7, UR4, RZ ;  /* 0x0000000407087c10 */ /* 0x000fc8000fffe0ff */
[----:B------:R-:W-:-:S04]  /*01d0*/  ISETP.GE.U32.AND P1, PT, R9, UR11, PT ;  /* 0x0000000b09007c0c */ /* 0x000fc8000bf26070 */
[----:B------:R-:W-:Y:S02]  /*01e0*/  ISETP.GE.U32.OR P1, PT, R8, UR10, P1 ;  /* 0x0000000a08007c0c */ /* 0x000fe40008f26470 */
[----:B-1----:R-:W-:-:S05]  /*01f0*/  @!P0 LEA R4, R11, R4, 0x18 ;  /* 0x000000040b048211 */ /* 0x002fca00078ec0ff */
[----:B------:R-:W-:-:S04]  /*0200*/  @!P0 IMAD R4, R13, 0x80, R4 ;  /* 0x000000800d048824 */ /* 0x000fc800078e0204 */
[----:B------:R-:W-:-:S05]  /*0210*/  @!P0 IMAD.IADD R3, R4, 0x1, R3 ;  /* 0x0000000104038824 */ /* 0x000fca00078e0203 */
[----:B--2---:R0:W-:Y:S01]  /*0220*/  @!P0 STS [R3], R2 ;  /* 0x0000000203008388 */ /* 0x0041e20000000800 */
[----:B------:R-:W-:Y:S06]  /*0230*/  BAR.SYNC.DEFER_BLOCKING 0x0 ;  /* 0x0000000000007b1d */ /* 0x000fec0000010000 */
[----:B------:R-:W-:Y:S05]  /*0240*/  @P1 EXIT ;  /* 0x000000000000194d */ /* 0x000fea0003800000 */
[----:B------:R-:W1:Y:S01]  /*0250*/  S2UR UR5, SR_CgaCtaId ;  /* 0x00000000000579c3 */ /* 0x000e620000008800 */
[----:B------:R-:W-:Y:S01]  /*0260*/  LOP3.LUT R5, R6, R5, RZ, 0x3c, !PT ;  /* 0x0000000506057212 */ /* 0x000fe200078e3cff */
[----:B------:R-:W-:Y:S01]  /*0270*/  UMOV UR4, 0x400 ;  /* 0x0000040000047882 */ /* 0x000fe20000000000 */
[----:B------:R-:W-:Y:S02]  /*0280*/  IMAD R9, R9, UR10, R8 ;  /* 0x0000000a09097c24 */ /* 0x000fe4000f8e0208 */
[----:B------:R-:W-:-:S03]  /*0290*/  SHF.L.U32 R5, R5, 0x2, RZ ;  /* 0x0000000205057819 */ /* 0x000fc600000006ff */
[----:B0-----:R-:W0:Y:S01]  /*02a0*/  LDC.64 R2, c[0x0][0x388] ;  /* 0x0000e200ff027b82 */ /* 0x001e220000000a00 */
[----:B------:R-:W-:Y:S01]  /*02b0*/  LOP3.LUT R0, R5, 0x7c, RZ, 0xc0, !PT ;  /* 0x0000007c05007812 */ /* 0x000fe200078ec0ff */
[----:B-1----:R-:W-:-:S06]  /*02c0*/  ULEA UR4, UR5, UR4, 0x18 ;  /* 0x0000000405047291 */ /* 0x002fcc000f8ec0ff */
[----:B------:R-:W-:Y:S01]  /*02d0*/  LEA R7, R7, UR4, 0x7 ;  /* 0x0000000407077c11 */ /* 0x000fe2000f8e38ff */
[----:B0-----:R-:W-:-:S04]  /*02e0*/  IMAD.WIDE.U32 R2, R9, 0x4, R2 ;  /* 0x0000000409027825 */ /* 0x001fc800078e0002 */
[----:B------:R-:W-:-:S05]  /*02f0*/  IMAD.IADD R0, R7, 0x1, R0 ;  /* 0x0000000107007824 */ /* 0x000fca00078e0200 */
[----:B------:R-:W0:Y:S04]  /*0300*/  LDS R5, [R0] ;  /* 0x0000000000057984 */ /* 0x000e280000000800 */
[----:B0-----:R-:W-:Y:S01]  /*0310*/  STG.E desc[UR6][R2.64], R5 ;  /* 0x0000000502007986 */ /* 0x001fe2000c101906 */
[----:B------:R-:W-:Y:S05]  /*0320*/  EXIT ;  /* 0x000000000000794d */ /* 0x000fea0003800000 */
.L_x_0:
[----:B------:R-:W-:-:S00]  /*0330*/  BRA `(.L_x_0) ;  /* 0xfffffffc00fc7947 */ /* 0x000fc0000383ffff */
[----:B------:R-:W-:-:S00]  /*0340*/  NOP ;  /* 0x0000000000007918 */ /* 0x000fc00000000000 */
        /* <DEDUP_REMOVED lines=11> */
.L_x_4:


//--------------------- .text._Z23transpose_shared_kernelIfLj32ELj32ELj1EEvPT_S1_jj --------------------------
	.section	.text._Z23transpose_shared_kernelIfLj32ELj32ELj1EEvPT_S1_jj,"ax",@progbits
	.align	128
        .global         _Z23transpose_shared_kernelIfLj32ELj32ELj1EEvPT_S1_jj
        .type           _Z23transpose_shared_kernelIfLj32ELj32ELj1EEvPT_S1_jj,@function
        .size           _Z23transpose_shared_kernelIfLj32ELj32ELj1EEvPT_S1_jj,(.L_x_5 - _Z23transpose_shared_kernelIfLj32ELj32ELj1EEvPT_S1_jj)
        .other          _Z23transpose_shared_kernelIfLj32ELj32ELj1EEvPT_S1_jj,@"STO_CUDA_ENTRY STV_DEFAULT"
_Z23transpose_shared_kernelIfLj32ELj32ELj1EEvPT_S1_jj:
.text._Z23transpose_shared_kernelIfLj32ELj32ELj1EEvPT_S1_jj:
        /* <DEDUP_REMOVED lines=19> */
[----:B------:R-:W-:Y:S01]  /*0130*/  @!P0 MOV R0, 0x400 ;  /* 0x0000040000008802 */ /* 0x000fe20000000f00 */
[----:B------:R-:W-:Y:S01]  /*0140*/  IMAD R4, R9, UR8, R8 ;  /* 0x0000000809047c24 */ /* 0x000fe2000f8e0208 */
[----:B------:R-:W1:Y:S04]  /*0150*/  @!P0 S2R R7, SR_CgaCtaId ;  /* 0x0000000000078919 */ /* 0x000e680000008800 */
[----:B------:R-:W-:Y:S02]  /*0160*/  SHF.R.U32.HI R5, RZ, 0x5, R4 ;  /* 0x00000005ff057819 */ /* 0x000fe40000011604 */
[----:B------:R-:W-:-:S05]  /*0170*/  LOP3.LUT R4, R4, 0x1f, RZ, 0xc0, !PT ;  /* 0x0000001f04047812 */ /* 0x000fca00078ec0ff */
[----:B------:R-:W-:Y:S01]  /*0180*/  VIADD R6, R4, UR4 ;  /* 0x0000000404067c36 */ /* 0x000fe20008000000 */
[----:B-1----:R-:W-:Y:S02]  /*0190*/  @!P0 LEA R0, R7, R0, 0x18 ;  /* 0x0000000007008211 */ /* 0x002fe400078ec0ff */
[----:B------:R-:W-:-:S03]  /*01a0*/  IADD3 R7, PT, PT, R5, UR5, RZ ;  /* 0x0000000505077c10 */ /* 0x000fc6000fffe0ff */
[----:B------:R-:W-:Y:S01]  /*01b0*/  @!P0 IMAD R0, R9, 0x84, R0 ;  /* 0x0000008409008824 */ /* 0x000fe200078e0200 */
[----:B------:R-:W-:-:S04]  /*01c0*/  ISETP.GE.U32.AND P1, PT, R7, UR11, PT ;  /* 0x0000000b07007c0c */ /* 0x000fc8000bf26070 */
[----:B0-----:R-:W-:Y:S02]  /*01d0*/  @!P0 LEA R3, R8, R0, 0x2 ;  /* 0x0000000008038211 */ /* 0x001fe400078e10ff */
[----:B------:R-:W-:-:S03]  /*01e0*/  ISETP.GE.U32.OR P1, PT, R6, UR10, P1 ;  /* 0x0000000a06007c0c */ /* 0x000fc60008f26470 */
[----:B--2---:R0:W-:Y:S01]  /*01f0*/  @!P0 STS [R3], R2 ;  /* 0x0000000203008388 */ /* 0x0041e20000000800 */
[----:B------:R-:W-:Y:S09]  /*0200*/  BAR.SYNC.DEFER_BLOCKING 0x0 ;  /* 0x0000000000007b1d */ /* 0x000ff20000010000 */
[----:B------:R-:W-:Y:S05]  /*0210*/  @P1 EXIT ;  /* 0x000000000000194d */ /* 0x000fea0003800000 */
[----:B0-----:R-:W0:Y:S01]  /*0220*/  S2R R3, SR_CgaCtaId ;  /* 0x0000000000037919 */ /* 0x001e220000008800 */
[----:B------:R-:W-:Y:S01]  /*0230*/  MOV R0, 0x400 ;  /* 0x0000040000007802 */ /* 0x000fe20000000f00 */
[----:B------:R-:W-:-:S03]  /*0240*/  IMAD R7, R7, UR10, R6 ;  /* 0x0000000a07077c24 */ /* 0x000fc6000f8e0206 */
[----:B0-----:R-:W-:-:S05]  /*0250*/  LEA R3, R3, R0, 0x18 ;  /* 0x0000000003037211 */ /* 0x001fca00078ec0ff */
[----:B------:R-:W-:Y:S02]  /*0260*/  IMAD R4, R4, 0x84, R3 ;  /* 0x0000008404047824 */ /* 0x000fe400078e0203 */
[----:B------:R-:W0:Y:S02]  /*0270*/  LDC.64 R2, c[0x0][0x388] ;  /* 0x0000e200ff027b82 */ /* 0x000e240000000a00 */
[----:B------:R-:W-:-:S05]  /*0280*/  IMAD R4, R5, 0x4, R4 ;  /* 0x0000000405047824 */ /* 0x000fca00078e0204 */
[----:B------:R-:W1:Y:S01]  /*0290*/  LDS R5, [R4] ;  /* 0x0000000004057984 */ /* 0x000e620000000800 */
[----:B0-----:R-:W-:-:S05]  /*02a0*/  IMAD.WIDE.U32 R2, R7, 0x4, R2 ;  /* 0x0000000407027825 */ /* 0x001fca00078e0002 */
[----:B-1----:R-:W-:Y:S01]  /*02b0*/  STG.E desc[UR6][R2.64], R5 ;  /* 0x0000000502007986 */ /* 0x002fe2000c101906 */
[----:B------:R-:W-:Y:S05]  /*02c0*/  EXIT ;  /* 0x000000000000794d */ /* 0x000fea0003800000 */
.L_x_1:
        /* <DEDUP_REMOVED lines=11> */
.L_x_5:


//--------------------- .text._Z23transpose_shared_kernelIfLj32ELj32ELj0EEvPT_S1_jj --------------------------
	.section	.text._Z23transpose_shared_kernelIfLj32ELj32ELj0EEvPT_S1_jj,"ax",@progbits
	.align	128
        .global         _Z23transpose_shared_kernelIfLj32ELj32ELj0EEvPT_S1_jj
        .type           _Z23transpose_shared_kernelIfLj32ELj32ELj0EEvPT_S1_jj,@function
        .size           _Z23transpose_shared_kernelIfLj32ELj32ELj0EEvPT_S1_jj,(.L_x_6 - _Z23transpose_shared_kernelIfLj32ELj32ELj0EEvPT_S1_jj)
        .other          _Z23transpose_shared_kernelIfLj32ELj32ELj0EEvPT_S1_jj,@"STO_CUDA_ENTRY STV_DEFAULT"
_Z23transpose_shared_kernelIfLj32ELj32ELj0EEvPT_S1_jj:
.text._Z23transpose_shared_kernelIfLj32ELj32ELj0EEvPT_S1_jj:
        /* <DEDUP_REMOVED lines=23> */
[----:B------:R-:W-:Y:S02]  /*0170*/  LOP3.LUT R4, R4, 0x1f, RZ, 0xc0, !PT ;  /* 0x0000001f04047812 */ /* 0x000fe400078ec0ff */
[----:B------:R-:W-:-:S03]  /*0180*/  IADD3 R7, PT, PT, R5, UR5, RZ ;  /* 0x0000000505077c10 */ /* 0x000fc6000fffe0ff */
[----:B------:R-:W-:Y:S01]  /*0190*/  VIADD R6, R4, UR4 ;  /* 0x0000000404067c36 */ /* 0x000fe20008000000 */
[----:B------:R-:W-:-:S04]  /*01a0*/  ISETP.GE.U32.AND P1, PT, R7, UR11, PT ;  /* 0x0000000b07007c0c */ /* 0x000fc8000bf26070 */
[----:B------:R-:W-:Y:S02]  /*01b0*/  ISETP.GE.U32.OR P1, PT, R6, UR10, P1 ;  /* 0x0000000a06007c0c */ /* 0x000fe40008f26470 */
[----:B-1----:R-:W-:-:S04]  /*01c0*/  @!P0 LEA R0, R9, R0, 0x18 ;  /* 0x0000000009008211 */ /* 0x002fc800078ec0ff */
[----:B------:R-:W-:-:S05]  /*01d0*/  @!P0 LEA R0, R11, R0, 0x7 ;  /* 0x000000000b008211 */ /* 0x000fca00078e38ff */
[----:B0-----:R-:W-:-:S05]  /*01e0*/  @!P0 IMAD R3, R8, 0x4, R0 ;  /* 0x0000000408038824 */ /* 0x001fca00078e0200 */
[----:B--2---:R0:W-:Y:S01]  /*01f0*/  @!P0 STS [R3], R2 ;  /* 0x0000000203008388 */ /* 0x0041e20000000800 */
[----:B------:R-:W-:Y:S06]  /*0200*/  BAR.SYNC.DEFER_BLOCKING 0x0 ;  /* 0x0000000000007b1d */ /* 0x000fec0000010000 */
[----:B------:R-:W-:Y:S05]  /*0210*/  @P1 EXIT ;  /* 0x000000000000194d */ /* 0x000fea0003800000 */
[----:B------:R-:W1:Y:S01]  /*0220*/  S2UR UR5, SR_CgaCtaId ;  /* 0x00000000000579c3 */ /* 0x000e620000008800 */
[----:B------:R-:W-:Y:S01]  /*0230*/  UMOV UR4, 0x400 ;  /* 0x0000040000047882 */ /* 0x000fe20000000000 */
[----:B------:R-:W-:-:S06]  /*0240*/  IMAD R7, R7, UR10, R6 ;  /* 0x0000000a07077c24 */ /* 0x000fcc000f8e0206 */
[----:B0-----:R-:W0:Y:S01]  /*0250*/  LDC.64 R2, c[0x0][0x388] ;  /* 0x0000e200ff027b82 */ /* 0x001e220000000a00 */
[----:B-1----:R-:W-:-:S06]  /*0260*/  ULEA UR4, UR5, UR4, 0x18 ;  /* 0x0000000405047291 */ /* 0x002fcc000f8ec0ff */
[----:B------:R-:W-:Y:S01]  /*0270*/  LEA R4, R4, UR4, 0x7 ;  /* 0x0000000404047c11 */ /* 0x000fe2000f8e38ff */
[----:B0-----:R-:W-:-:S03]  /*0280*/  IMAD.WIDE.U32 R2, R7, 0x4, R2 ;  /* 0x0000000407027825 */ /* 0x001fc600078e0002 */
[----:B------:R-:W-:-:S05]  /*0290*/  LEA R4, R5, R4, 0x2 ;  /* 0x0000000405047211 */ /* 0x000fca00078e10ff */
[----:B------:R-:W0:Y:S04]  /*02a0*/  LDS R5, [R4] ;  /* 0x0000000004057984 */ /* 0x000e280000000800 */
[----:B0-----:R-:W-:Y:S01]  /*02b0*/  STG.E desc[UR6][R2.64], R5 ;  /* 0x0000000502007986 */ /* 0x001fe2000c101906 */
[----:B------:R-:W-:Y:S05]  /*02c0*/  EXIT ;  /* 0x000000000000794d */ /* 0x000fea0003800000 */
.L_x_2:
        /* <DEDUP_REMOVED lines=11> */
.L_x_6:


//--------------------- .text._Z22transpose_naive_kernelIfEvPT_S1_jj --------------------------
	.section	.text._Z22transpose_naive_kernelIfEvPT_S1_jj,"ax",@progbits
	.align	128
        .global         _Z22transpose_naive_kernelIfEvPT_S1_jj
        .type           _Z22transpose_naive_kernelIfEvPT_S1_jj,@function
        .size           _Z22transpose_naive_kernelIfEvPT_S1_jj,(.L_x_7 - _Z22transpose_naive_kernelIfEvPT_S1_jj)
        .other          _Z22transpose_naive_kernelIfEvPT_S1_jj,@"STO_CUDA_ENTRY STV_DEFAULT"
_Z22transpose_naive_kernelIfEvPT_S1_jj:
.text._Z22transpose_naive_kernelIfEvPT_S1_jj:
[----:B------:R-:W-:Y:S01]  /*0000*/  LDC R1, c[0x0][0x37c] ;  /* 0x0000df00ff017b82 */ /* 0x000fe20000000800 */
[----:B------:R-:W0:Y:S07]  /*0010*/  S2R R2, SR_TID.X ;  /* 0x0000000000027919 */ /* 0x000e2e0000002100 */
[----:B------:R-:W1:Y:S01]  /*0020*/  LDC R0, c[0x0][0x364] ;  /* 0x0000d900ff007b82 */ /* 0x000e620000000800 */
[----:B------:R-:W2:Y:S01]  /*0030*/  LDCU.64 UR6, c[0x0][0x390] ;  /* 0x00007200ff0677ac */ /* 0x000ea20008000a00 */
[----:B------:R-:W1:Y:S06]  /*0040*/  S2R R3, SR_TID.Y ;  /* 0x0000000000037919 */ /* 0x000e6c0000002200 */
[----:B------:R-:W0:Y:S08]  /*0050*/  S2UR UR5, SR_CTAID.X ;  /* 0x00000000000579c3 */ /* 0x000e300000002500 */
[----:B------:R-:W0:Y:S08]  /*0060*/  LDC R7, c[0x0][0x360] ;  /* 0x0000d800ff077b82 */ /* 0x000e300000000800 */
[----:B------:R-:W1:Y:S01]  /*0070*/  S2UR UR4, SR_CTAID.Y ;  /* 0x00000000000479c3 */ /* 0x000e620000002600 */
[----:B0-----:R-:W-:-:S05]  /*0080*/  IMAD R7, R7, UR5, R2 ;  /* 0x0000000507077c24 */ /* 0x001fca000f8e0202 */
[----:B--2---:R-:W-:Y:S01]  /*0090*/  ISETP.GE.U32.AND P0, PT, R7, UR7, PT ;  /* 0x0000000707007c0c */ /* 0x004fe2000bf06070 */
[----:B-1----:R-:W-:-:S05]  /*00a0*/  IMAD R0, R0, UR4, R3 ;  /* 0x0000000400007c24 */ /* 0x002fca000f8e0203 */
[----:B------:R-:W-:-:S13]  /*00b0*/  ISETP.GE.U32.OR P0, PT, R0, UR6, P0 ;  /* 0x0000000600007c0c */ /* 0x000fda0008706470 */
[----:B------:R-:W-:Y:S05]  /*00c0*/  @P0 EXIT ;  /* 0x000000000000094d */ /* 0x000fea0003800000 */
[----:B------:R-:W0:Y:S01]  /*00d0*/  LDC.64 R2, c[0x0][0x380] ;  /* 0x0000e000ff027b82 */ /* 0x000e220000000a00 */
[----:B------:R-:W1:Y:S01]  /*00e0*/  LDCU.64 UR4, c[0x0][0x358] ;  /* 0x00006b00ff0477ac */ /* 0x000e620008000a00 */
[----:B------:R-:W-:-:S04]  /*00f0*/  IMAD R5, R0, UR7, R7 ;  /* 0x0000000700057c24 */ /* 0x000fc8000f8e0207 */
[----:B0-----:R-:W-:Y:S02]  /*0100*/  IMAD.WIDE.U32 R2, R5, 0x4, R2 ;  /* 0x0000000405027825 */ /* 0x001fe400078e0002 */
[----:B------:R-:W0:Y:S04]  /*0110*/  LDC.64 R4, c[0x0][0x388] ;  /* 0x0000e200ff047b82 */ /* 0x000e280000000a00 */
[----:B-1----:R-:W2:Y:S01]  /*0120*/  LDG.E R3, desc[UR4][R2.64] ;  /* 0x0000000402037981 */ /* 0x002ea2000c1e1900 */
[----:B------:R-:W-:-:S04]  /*0130*/  IMAD R7, R7, UR6, R0 ;  /* 0x0000000607077c24 */ /* 0x000fc8000f8e0200 */
[----:B0-----:R-:W-:-:S05]  /*0140*/  IMAD.WIDE.U32 R4, R7, 0x4, R4 ;  /* 0x0000000407047825 */ /* 0x001fca00078e0004 */
[----:B--2---:R-:W-:Y:S01]  /*0150*/  STG.E desc[UR4][R4.64], R3 ;  /* 0x0000000304007986 */ /* 0x004fe2000c101904 */
[----:B------:R-:W-:Y:S05]  /*0160*/  EXIT ;  /* 0x000000000000794d */ /* 0x000fea0003800000 */
.L_x_3:
        /* <DEDUP_REMOVED lines=9> */
.L_x_7:


//--------------------- .nv.shared._Z31transpose_shared_swizzle_kernelIfLj32ELj32EEvPT_S1_jj --------------------------
	.section	.nv.shared._Z31transpose_shared_swizzle_kernelIfLj32ELj32EEvPT_S1_jj,"aw",@nobits
	.sectionflags	@""
	.align	4
.nv.shared._Z31transpose_shared_swizzle_kernelIfLj32ELj32EEvPT_S1_jj:
	.zero		5120


//--------------------- .nv.shared.reserved.0     --------------------------
	.section	.nv.shared.reserved.0,"aw",@nobits
	.weak		__nv_reservedSMEM_offset_0_alias
	.size		__nv_reservedSMEM_offset_0_alias, 0, 64
	.other		__nv_reservedSMEM_offset_0_alias,@"STO_CUDA_RESERVED_SHARED STV_DEFAULT"
__nv_reservedSMEM_offset_0_alias:
	.zero		0
	.zero		64


//--------------------- .nv.shared._Z23transpose_shared_kernelIfLj32ELj32ELj1EEvPT_S1_jj --------------------------
	.section	.nv.shared._Z23transpose_shared_kernelIfLj32ELj32ELj1EEvPT_S1_jj,"aw",@nobits
	.sectionflags	@""
	.align	4
.nv.shared._Z23transpose_shared_kernelIfLj32ELj32ELj1EEvPT_S1_jj:
	.zero		5248


//--------------------- .nv.shared._Z23transpose_shared_kernelIfLj32ELj32ELj0EEvPT_S1_jj --------------------------
	.section	.nv.shared._Z23transpose_shared_kernelIfLj32ELj32ELj0EEvPT_S1_jj,"aw",@nobits
	.sectionflags	@""
	.align	4
.nv.shared._Z23transpose_shared_kernelIfLj32ELj32ELj0EEvPT_S1_jj:
	.zero		5120


//--------------------- .nv.constant0._Z31transpose_shared_swizzle_kernelIfLj32ELj32EEvPT_S1_jj --------------------------
	.section	.nv.constant0._Z31transpose_shared_swizzle_kernelIfLj32ELj32EEvPT_S1_jj,"a",@progbits
	.sectionflags	@""
	.align	4
.nv.constant0._Z31transpose_shared_swizzle_kernelIfLj32ELj32EEvPT_S1_jj:
	.zero		920


//--------------------- .nv.constant0._Z23transpose_shared_kernelIfLj32ELj32ELj1EEvPT_S1_jj --------------------------
	.section	.nv.constant0._Z23transpose_shared_kernelIfLj32ELj32ELj1EEvPT_S1_jj,"a",@progbits
	.sectionflags	@""
	.align	4
.nv.constant0._Z23transpose_shared_kernelIfLj32ELj32ELj1EEvPT_S1_jj:
	.zero		920


//--------------------- .nv.constant0._Z23transpose_shared_kernelIfLj32ELj32ELj0EEvPT_S1_jj --------------------------
	.section	.nv.constant0._Z23transpose_shared_kernelIfLj32ELj32ELj0EEvPT_S1_jj,"a",@progbits
	.sectionflags	@""
	.align	4
.nv.constant0._Z23transpose_shared_kernelIfLj32ELj32ELj0EEvPT_S1_jj:
	.zero		920


//--------------------- .nv.constant0._Z22transpose_naive_kernelIfEvPT_S1_jj --------------------------
	.section	.nv.constant0._Z22transpose_naive_kernelIfEvPT_S1_jj,"a",@progbits
	.sectionflags	@""
	.align	4
.nv.constant0._Z22transpose_naive_kernelIfEvPT_S1_jj:
	.zero		920


//--------------------- SYMBOLS --------------------------

	.type		.nv.reservedSmem.offset0,@object
	.size		.nv.reservedSmem.offset0,0x4
	.type		.nv.reservedSmem.cap,@object
	.size		.nv.reservedSmem.cap,0x4
